//
// Generated by NVIDIA NVVM Compiler
//
// Compiler Build ID: CL-36424714
// Cuda compilation tools, release 13.0, V13.0.88
// Based on NVVM 20.0.0
//

.version 9.0
.target sm_100
.address_size 64

	// .globl	_Z10FindSquarePf
// _ZZ7FindSumPfS_iE2sh has been demoted

.visible .entry _Z10FindSquarePf(
	.param .u64 .ptr .align 1 _Z10FindSquarePf_param_0
)
{
	.reg .b32 	%r<5>;
	.reg .b32 	%f<3>;
	.reg .b64 	%rd<5>;

	ld.param.u64 	%rd1, [_Z10FindSquarePf_param_0];
	cvta.to.global.u64 	%rd2, %rd1;
	mov.u32 	%r1, %tid.x;
	mov.u32 	%r2, %ctaid.x;
	mov.u32 	%r3, %ntid.x;
	mad.lo.s32 	%r4, %r2, %r3, %r1;
	mul.wide.s32 	%rd3, %r4, 4;
	add.s64 	%rd4, %rd2, %rd3;
	ld.global.f32 	%f1, [%rd4];
	mul.f32 	%f2, %f1, %f1;
	st.global.f32 	[%rd4], %f2;
	ret;

}
	// .globl	_Z8FindDiffPfff
.visible .entry _Z8FindDiffPfff(
	.param .u64 .ptr .align 1 _Z8FindDiffPfff_param_0,
	.param .f32 _Z8FindDiffPfff_param_1,
	.param .f32 _Z8FindDiffPfff_param_2
)
{
	.reg .pred 	%p<2>;
	.reg .b32 	%r<6>;
	.reg .b32 	%f<6>;
	.reg .b64 	%rd<7>;

	ld.param.u64 	%rd2, [_Z8FindDiffPfff_param_0];
	ld.param.f32 	%f1, [_Z8FindDiffPfff_param_1];
	ld.param.f32 	%f2, [_Z8FindDiffPfff_param_2];
	cvta.to.global.u64 	%rd1, %rd2;
	mov.u32 	%r2, %tid.x;
	mov.u32 	%r3, %ctaid.x;
	mov.u32 	%r4, %ntid.x;
	mad.lo.s32 	%r1, %r3, %r4, %r2;
	cvt.rn.f32.s32 	%f3, %r1;
	setp.leu.f32 	%p1, %f2, %f3;
	@%p1 bra 	$L__BB1_2;
	mul.wide.s32 	%rd5, %r1, 4;
	add.s64 	%rd6, %rd1, %rd5;
	ld.global.f32 	%f4, [%rd6];
	sub.f32 	%f5, %f4, %f1;
	st.global.f32 	[%rd6], %f5;
	bra.uni 	$L__BB1_3;
$L__BB1_2:
	mul.wide.s32 	%rd3, %r1, 4;
	add.s64 	%rd4, %rd1, %rd3;
	mov.b32 	%r5, 0;
	st.global.u32 	[%rd4], %r5;
$L__BB1_3:
	ret;

}
	// .globl	_Z7FindSumPfS_i
.visible .entry _Z7FindSumPfS_i(
	.param .u64 .ptr .align 1 _Z7FindSumPfS_i_param_0,
	.param .u64 .ptr .align 1 _Z7FindSumPfS_i_param_1,
	.param .u32 _Z7FindSumPfS_i_param_2
)
{
	.reg .pred 	%p<5>;
	.reg .b32 	%r<18>;
	.reg .b32 	%f<3>;
	.reg .b64 	%rd<9>;
	// demoted variable
	.shared .align 4 .b8 _ZZ7FindSumPfS_iE2sh[4096];
	ld.param.u64 	%rd2, [_Z7FindSumPfS_i_param_0];
	ld.param.u64 	%rd1, [_Z7FindSumPfS_i_param_1];
	mov.u32 	%r1, %tid.x;
	mov.u32 	%r17, %ntid.x;
	mov.u32 	%r3, %ctaid.x;
	mad.lo.s32 	%r7, %r17, %r3, %r1;
	cvta.to.global.u64 	%rd3, %rd2;
	mul.wide.s32 	%rd4, %r7, 4;
	add.s64 	%rd5, %rd3, %rd4;
	ld.global.f32 	%f1, [%rd5];
	cvt.rzi.s32.f32 	%r8, %f1;
	shl.b32 	%r9, %r1, 2;
	mov.u32 	%r10, _ZZ7FindSumPfS_iE2sh;
	add.s32 	%r4, %r10, %r9;
	st.shared.u32 	[%r4], %r8;
	bar.sync 	0;
	setp.lt.u32 	%p1, %r17, 2;
	@%p1 bra 	$L__BB2_4;
$L__BB2_1:
	shr.u32 	%r6, %r17, 1;
	setp.ge.u32 	%p2, %r1, %r6;
	@%p2 bra 	$L__BB2_3;
	shl.b32 	%r11, %r6, 2;
	add.s32 	%r12, %r4, %r11;
	ld.shared.u32 	%r13, [%r12];
	ld.shared.u32 	%r14, [%r4];
	add.s32 	%r15, %r14, %r13;
	st.shared.u32 	[%r4], %r15;
$L__BB2_3:
	bar.sync 	0;
	setp.gt.u32 	%p3, %r17, 3;
	mov.u32 	%r17, %r6;
	@%p3 bra 	$L__BB2_1;
$L__BB2_4:
	setp.ne.s32 	%p4, %r1, 0;
	@%p4 bra 	$L__BB2_6;
	ld.shared.u32 	%r16, [_ZZ7FindSumPfS_iE2sh];
	cvt.rn.f32.s32 	%f2, %r16;
	cvta.to.global.u64 	%rd6, %rd1;
	mul.wide.u32 	%rd7, %r3, 4;
	add.s64 	%rd8, %rd6, %rd7;
	st.global.f32 	[%rd8], %f2;
$L__BB2_6:
	ret;

}


// ===== COMPILED SASS (sm_100) =====

	.target	sm_100

	.elftype	@"ET_EXEC"


//--------------------- .note.nv.tkinfo           --------------------------
	.section	.note.nv.tkinfo,"",@"SHT_NOTE"
	.sectionflags	@"SHF_NOTE_NV_TKINFO"
	.tkinfo
        /*0018*/ 	.word	0x00000002
        /*0030*/ 	.string	""
        /*0030*/ 	.string	"ptxas"
        /*0030*/ 	.string	"Cuda compilation tools, release 13.0, V13.0.88"
        /*0030*/ 	.string	"Build cuda_13.0.r13.0/compiler.36424714_0"
        /*0030*/ 	.string	"-arch sm_100 -m 64 "



//--------------------- .note.nv.cuinfo           --------------------------
	.section	.note.nv.cuinfo,"",@"SHT_NOTE"
	.sectionflags	@"SHF_NOTE_NV_CUINFO"
        /*0018*/ 	.short	0x0002
        /*001a*/ 	.short	0x0064
        /*001c*/ 	.short	0x0082
	.zero		2


//--------------------- .nv.info                  --------------------------
	.section	.nv.info,"",@"SHT_CUDA_INFO"
	.align	4


	//----- nvinfo : EIATTR_REGCOUNT
	.align		4
        /*0000*/ 	.byte	0x04, 0x2f
        /*0002*/ 	.short	(.L_1 - .L_0)
	.align		4
.L_0:
        /*0004*/ 	.word	index@(_Z10FindSquarePf)
        /*0008*/ 	.word	0x00000008


	//----- nvinfo : EIATTR_FRAME_SIZE
	.align		4
.L_1:
        /*000c*/ 	.byte	0x04, 0x11
        /*000e*/ 	.short	(.L_3 - .L_2)
	.align		4
.L_2:
        /*0010*/ 	.word	index@(_Z10FindSquarePf)
        /*0014*/ 	.word	0x00000000


	//----- nvinfo : EIATTR_REGCOUNT
	.align		4
.L_3:
        /*0018*/ 	.byte	0x04, 0x2f
        /*001a*/ 	.short	(.L_5 - .L_4)
	.align		4
.L_4:
        /*001c*/ 	.word	index@(_Z8FindDiffPfff)
        /*0020*/ 	.word	0x00000008


	//----- nvinfo : EIATTR_FRAME_SIZE
	.align		4
.L_5:
        /*0024*/ 	.byte	0x04, 0x11
        /*0026*/ 	.short	(.L_7 - .L_6)
	.align		4
.L_6:
        /*0028*/ 	.word	index@(_Z8FindDiffPfff)
        /*002c*/ 	.word	0x00000000


	//----- nvinfo : EIATTR_REGCOUNT
	.align		4
.L_7:
        /*0030*/ 	.byte	0x04, 0x2f
        /*0032*/ 	.short	(.L_9 - .L_8)
	.align		4
.L_8:
        /*0034*/ 	.word	index@(_Z7FindSumPfS_i)
        /*0038*/ 	.word	0x0000000b


	//----- nvinfo : EIATTR_FRAME_SIZE
	.align		4
.L_9:
        /*003c*/ 	.byte	0x04, 0x11
        /*003e*/ 	.short	(.L_11 - .L_10)
	.align		4
.L_10:
        /*0040*/ 	.word	index@(_Z7FindSumPfS_i)
        /*0044*/ 	.word	0x00000000


	//----- nvinfo : EIATTR_MIN_STACK_SIZE
	.align		4
.L_11:
        /*0048*/ 	.byte	0x04, 0x12
        /*004a*/ 	.short	(.L_13 - .L_12)
	.align		4
.L_12:
        /*004c*/ 	.word	index@(_Z7FindSumPfS_i)
        /*0050*/ 	.word	0x00000000


	//----- nvinfo : EIATTR_MIN_STACK_SIZE
	.align		4
.L_13:
        /*0054*/ 	.byte	0x04, 0x12
        /*0056*/ 	.short	(.L_15 - .L_14)
	.align		4
.L_14:
        /*0058*/ 	.word	index@(_Z8FindDiffPfff)
        /*005c*/ 	.word	0x00000000


	//----- nvinfo : EIATTR_MIN_STACK_SIZE
	.align		4
.L_15:
        /*0060*/ 	.byte	0x04, 0x12
        /*0062*/ 	.short	(.L_17 - .L_16)
	.align		4
.L_16:
        /*0064*/ 	.word	index@(_Z10FindSquarePf)
        /*0068*/ 	.word	0x00000000
.L_17:


//--------------------- .nv.compat                --------------------------
	.section	.nv.compat,"",@"SHT_CUDA_COMPAT_INFO"
	.align	4
        /*0000*/ 	.byte	0x02, 0x09, 0x00, 0x00, 0x02, 0x02, 0x01, 0x00, 0x02, 0x05, 0x05, 0x00, 0x03, 0x07, 0x01, 0x01
        /*0010*/ 	.byte	0x02, 0x03, 0x00, 0x00, 0x02, 0x06, 0x01, 0x00, 0x04, 0x0b, 0x08, 0x00, 0x09, 0x00, 0x00, 0x00
        /*0020*/ 	.byte	0x00, 0x00, 0x00, 0x00


//--------------------- .nv.info._Z7FindSumPfS_i  --------------------------
	.section	.nv.info._Z7FindSumPfS_i,"",@"SHT_CUDA_INFO"
	.sectionflags	@""
	.align	4


	//----- nvinfo : EIATTR_CUDA_API_VERSION
	.align		4
        /*0000*/ 	.byte	0x04, 0x37
        /*0002*/ 	.short	(.L_19 - .L_18)
.L_18:
        /*0004*/ 	.word	0x00000082


	//----- nvinfo : EIATTR_KPARAM_INFO
	.align		4
.L_19:
        /*0008*/ 	.byte	0x04, 0x17
        /*000a*/ 	.short	(.L_21 - .L_20)
.L_20:
        /*000c*/ 	.word	0x00000000
        /*0010*/ 	.short	0x0002
        /*0012*/ 	.short	0x0010
        /*0014*/ 	.byte	0x00, 0xf0, 0x11, 0x00


	//----- nvinfo : EIATTR_KPARAM_INFO
	.align		4
.L_21:
        /*0018*/ 	.byte	0x04, 0x17
        /*001a*/ 	.short	(.L_23 - .L_22)
.L_22:
        /*001c*/ 	.word	0x00000000
        /*0020*/ 	.short	0x0001
        /*0022*/ 	.short	0x0008
        /*0024*/ 	.byte	0x00, 0xf5, 0x21, 0x00


	//----- nvinfo : EIATTR_KPARAM_INFO
	.align		4
.L_23:
        /*0028*/ 	.byte	0x04, 0x17
        /*002a*/ 	.short	(.L_25 - .L_24)
.L_24:
        /*002c*/ 	.word	0x00000000
        /*0030*/ 	.short	0x0000
        /*0032*/ 	.short	0x0000
        /*0034*/ 	.byte	0x00, 0xf5, 0x21, 0x00


	//----- nvinfo : EIATTR_SPARSE_MMA_MASK
	.align		4
.L_25:
        /*0038*/ 	.byte	0x03, 0x50
        /*003a*/ 	.short	0x0000


	//----- nvinfo : EIATTR_MAXREG_COUNT
	.align		4
        /*003c*/ 	.byte	0x03, 0x1b
        /*003e*/ 	.short	0x00ff


	//----- nvinfo : EIATTR_NUM_BARRIERS
	.align		4
        /*0040*/ 	.byte	0x02, 0x4c
        /*0042*/ 	.byte	0x01
	.zero		1


	//----- nvinfo : EIATTR_MERCURY_ISA_VERSION
	.align		4
        /*0044*/ 	.byte	0x03, 0x5f
        /*0046*/ 	.short	0x0101


	//----- nvinfo : EIATTR_VRC_CTA_INIT_COUNT
	.align		4
        /*0048*/ 	.byte	0x02, 0x4a
	.zero		1
	.zero		1


	//----- nvinfo : EIATTR_EXIT_INSTR_OFFSETS
	.align		4
        /*004c*/ 	.byte	0x04, 0x1c
        /*004e*/ 	.short	(.L_27 - .L_26)


	//   ....[0]....
.L_26:
        /*0050*/ 	.word	0x000001f0


	//   ....[1]....
        /*0054*/ 	.word	0x00000280


	//----- nvinfo : EIATTR_CBANK_PARAM_SIZE
	.align		4
.L_27:
        /*0058*/ 	.byte	0x03, 0x19
        /*005a*/ 	.short	0x0014


	//----- nvinfo : EIATTR_PARAM_CBANK
	.align		4
        /*005c*/ 	.byte	0x04, 0x0a
        /*005e*/ 	.short	(.L_29 - .L_28)
	.align		4
.L_28:
        /*0060*/ 	.word	index@(.nv.constant0._Z7FindSumPfS_i)
        /*0064*/ 	.short	0x0380
        /*0066*/ 	.short	0x0014


	//----- nvinfo : EIATTR_SW_WAR
	.align		4
.L_29:
        /*0068*/ 	.byte	0x04, 0x36
        /*006a*/ 	.short	(.L_31 - .L_30)
.L_30:
        /*006c*/ 	.word	0x00000008
.L_31:


//--------------------- .nv.info._Z8FindDiffPfff  --------------------------
	.section	.nv.info._Z8FindDiffPfff,"",@"SHT_CUDA_INFO"
	.sectionflags	@""
	.align	4


	//----- nvinfo : EIATTR_CUDA_API_VERSION
	.align		4
        /*0000*/ 	.byte	0x04, 0x37
        /*0002*/ 	.short	(.L_33 - .L_32)
.L_32:
        /*0004*/ 	.word	0x00000082


	//----- nvinfo : EIATTR_KPARAM_INFO
	.align		4
.L_33:
        /*0008*/ 	.byte	0x04, 0x17
        /*000a*/ 	.short	(.L_35 - .L_34)
.L_34:
        /*000c*/ 	.word	0x00000000
        /*0010*/ 	.short	0x0002
        /*0012*/ 	.short	0x000c
        /*0014*/ 	.byte	0x00, 0xf0, 0x11, 0x00


	//----- nvinfo : EIATTR_KPARAM_INFO
	.align		4
.L_35:
        /*0018*/ 	.byte	0x04, 0x17
        /*001a*/ 	.short	(.L_37 - .L_36)
.L_36:
        /*001c*/ 	.word	0x00000000
        /*0020*/ 	.short	0x0001
        /*0022*/ 	.short	0x0008
        /*0024*/ 	.byte	0x00, 0xf0, 0x11, 0x00


	//----- nvinfo : EIATTR_KPARAM_INFO
	.align		4
.L_37:
        /*0028*/ 	.byte	0x04, 0x17
        /*002a*/ 	.short	(.L_39 - .L_38)
.L_38:
        /*002c*/ 	.word	0x00000000
        /*0030*/ 	.short	0x0000
        /*0032*/ 	.short	0x0000
        /*0034*/ 	.byte	0x00, 0xf5, 0x21, 0x00


	//----- nvinfo : EIATTR_SPARSE_MMA_MASK
	.align		4
.L_39:
        /*0038*/ 	.byte	0x03, 0x50
        /*003a*/ 	.short	0x0000


	//----- nvinfo : EIATTR_MAXREG_COUNT
	.align		4
        /*003c*/ 	.byte	0x03, 0x1b
        /*003e*/ 	.short	0x00ff


	//----- nvinfo : EIATTR_MERCURY_ISA_VERSION
	.align		4
        /*0040*/ 	.byte	0x03, 0x5f
        /*0042*/ 	.short	0x0101


	//----- nvinfo : EIATTR_VRC_CTA_INIT_COUNT
	.align		4
        /*0044*/ 	.byte	0x02, 0x4a
	.zero		1
	.zero		1


	//----- nvinfo : EIATTR_EXIT_INSTR_OFFSETS
	.align		4
        /*0048*/ 	.byte	0x04, 0x1c
        /*004a*/ 	.short	(.L_41 - .L_40)


	//   ....[0]....
.L_40:
        /*004c*/ 	.word	0x00000100


	//   ....[1]....
        /*0050*/ 	.word	0x00000140


	//----- nvinfo : EIATTR_CRS_STACK_SIZE
	.align		4
.L_41:
        /*0054*/ 	.byte	0x04, 0x1e
        /*0056*/ 	.short	(.L_43 - .L_42)
.L_42:
        /*0058*/ 	.word	0x00000000


	//----- nvinfo : EIATTR_CBANK_PARAM_SIZE
	.align		4
.L_43:
        /*005c*/ 	.byte	0x03, 0x19
        /*005e*/ 	.short	0x0010


	//----- nvinfo : EIATTR_PARAM_CBANK
	.align		4
        /*0060*/ 	.byte	0x04, 0x0a
        /*0062*/ 	.short	(.L_45 - .L_44)
	.align		4
.L_44:
        /*0064*/ 	.word	index@(.nv.constant0._Z8FindDiffPfff)
        /*0068*/ 	.short	0x0380
        /*006a*/ 	.short	0x0010


	//----- nvinfo : EIATTR_SW_WAR
	.align		4
.L_45:
        /*006c*/ 	.byte	0x04, 0x36
        /*006e*/ 	.short	(.L_47 - .L_46)
.L_46:
        /*0070*/ 	.word	0x00000008
.L_47:


//--------------------- .nv.info._Z10FindSquarePf --------------------------
	.section	.nv.info._Z10FindSquarePf,"",@"SHT_CUDA_INFO"
	.sectionflags	@""
	.align	4


	//----- nvinfo : EIATTR_CUDA_API_VERSION
	.align		4
        /*0000*/ 	.byte	0x04, 0x37
        /*0002*/ 	.short	(.L_49 - .L_48)
.L_48:
        /*0004*/ 	.word	0x00000082


	//----- nvinfo : EIATTR_KPARAM_INFO
	.align		4
.L_49:
        /*0008*/ 	.byte	0x04, 0x17
        /*000a*/ 	.short	(.L_51 - .L_50)
.L_50:
        /*000c*/ 	.word	0x00000000
        /*0010*/ 	.short	0x0000
        /*0012*/ 	.short	0x0000
        /*0014*/ 	.byte	0x00, 0xf5, 0x21, 0x00


	//----- nvinfo : EIATTR_SPARSE_MMA_MASK
	.align		4
.L_51:
        /*0018*/ 	.byte	0x03, 0x50
        /*001a*/ 	.short	0x0000


	//----- nvinfo : EIATTR_MAXREG_COUNT
	.align		4
        /*001c*/ 	.byte	0x03, 0x1b
        /*001e*/ 	.short	0x00ff


	//----- nvinfo : EIATTR_MERCURY_ISA_VERSION
	.align		4
        /*0020*/ 	.byte	0x03, 0x5f
        /*0022*/ 	.short	0x0101


	//----- nvinfo : EIATTR_VRC_CTA_INIT_COUNT
	.align		4
        /*0024*/ 	.byte	0x02, 0x4a
	.zero		1
	.zero		1


	//----- nvinfo : EIATTR_EXIT_INSTR_OFFSETS
	.align		4
        /*0028*/ 	.byte	0x04, 0x1c
        /*002a*/ 	.short	(.L_53 - .L_52)


	//   ....[0]....
.L_52:
        /*002c*/ 	.word	0x000000b0


	//----- nvinfo : EIATTR_CBANK_PARAM_SIZE
	.align		4
.L_53:
        /*0030*/ 	.byte	0x03, 0x19
        /*0032*/ 	.short	0x0008


	//----- nvinfo : EIATTR_PARAM_CBANK
	.align		4
        /*0034*/ 	.byte	0x04, 0x0a
        /*0036*/ 	.short	(.L_55 - .L_54)
	.align		4
.L_54:
        /*0038*/ 	.word	index@(.nv.constant0._Z10FindSquarePf)
        /*003c*/ 	.short	0x0380
        /*003e*/ 	.short	0x0008


	//----- nvinfo : EIATTR_SW_WAR
	.align		4
.L_55:
        /*0040*/ 	.byte	0x04, 0x36
        /*0042*/ 	.short	(.L_57 - .L_56)
.L_56:
        /*0044*/ 	.word	0x00000008
.L_57:


//--------------------- .nv.callgraph             --------------------------
	.section	.nv.callgraph,"",@"SHT_CUDA_CALLGRAPH"
	.align	4
	.sectionentsize	8
	.align		4
        /*0000*/ 	.word	0x00000000
	.align		4
        /*0004*/ 	.word	0xffffffff
	.align		4
        /*0008*/ 	.word	0x00000000
	.align		4
        /*000c*/ 	.word	0xfffffffe
	.align		4
        /*0010*/ 	.word	0x00000000
	.align		4
        /*0014*/ 	.word	0xfffffffd
	.align		4
        /*0018*/ 	.word	0x00000000
	.align		4
        /*001c*/ 	.word	0xfffffffc


//--------------------- .text._Z7FindSumPfS_i     --------------------------
	.section	.text._Z7FindSumPfS_i,"ax",@progbits
	.align	128
        .global         _Z7FindSumPfS_i
        .type           _Z7FindSumPfS_i,@function
        .size           _Z7FindSumPfS_i,(.L_x_6 - _Z7FindSumPfS_i)
        .other          _Z7FindSumPfS_i,@"STO_CUDA_ENTRY STV_DEFAULT"
_Z7FindSumPfS_i:
.text._Z7FindSumPfS_i:
[----:B------:R-:W-:Y:S01]  /*0000*/  LDC R1, c[0x0][0x37c] ;  /* 0x0000df00ff017b82 */ /* 0x000fe20000000800 */
[----:B------:R-:W0:Y:S07]  /*0010*/  S2R R6, SR_TID.X ;  /* 0x0000000000067919 */ /* 0x000e2e0000002100 */
[----:B------:R-:W1:Y:S01]  /*0020*/  LDC.64 R2, c[0x0][0x380] ;  /* 0x0000e000ff027b82 */ /* 0x000e620000000a00 */
[----:B------:R-:W0:Y:S01]  /*0030*/  LDCU UR8, c[0x0][0x360] ;  /* 0x00006c00ff0877ac */ /* 0x000e220008000800 */
[----:B------:R-:W0:Y:S01]  /*0040*/  S2R R7, SR_CTAID.X ;  /* 0x0000000000077919 */ /* 0x000e220000002500 */
[----:B------:R-:W2:Y:S01]  /*0050*/  LDCU.64 UR6, c[0x0][0x358] ;  /* 0x00006b00ff0677ac */ /* 0x000ea20008000a00 */
[----:B0-----:R-:W-:-:S04]  /*0060*/  IMAD R5, R7, UR8, R6 ;  /* 0x0000000807057c24 */ /* 0x001fc8000f8e0206 */
[----:B-1----:R-:W-:-:S06]  /*0070*/  IMAD.WIDE R2, R5, 0x4, R2 ;  /* 0x0000000405027825 */ /* 0x002fcc00078e0202 */
[----:B--2---:R-:W2:Y:S01]  /*0080*/  LDG.E R2, desc[UR6][R2.64] ;  /* 0x0000000602027981 */ /* 0x004ea2000c1e1900 */
[----:B------:R-:W0:Y:S01]  /*0090*/  S2UR UR5, SR_CgaCtaId ;  /* 0x00000000000579c3 */ /* 0x000e220000008800 */
[----:B------:R-:W-:Y:S01]  /*00a0*/  UMOV UR4, 0x400 ;  /* 0x0000040000047882 */ /* 0x000fe20000000000 */
[----:B------:R-:W-:Y:S01]  /*00b0*/  UISETP.GE.U32.AND UP0, UPT, UR8, 0x2, UPT ;  /* 0x000000020800788c */ /* 0x000fe2000bf06070 */
[----:B------:R-:W-:Y:S01]  /*00c0*/  ISETP.NE.AND P0, PT, R6, RZ, PT ;  /* 0x000000ff0600720c */ /* 0x000fe20003f05270 */
[----:B0-----:R-:W-:-:S06]  /*00d0*/  ULEA UR4, UR5, UR4, 0x18 ;  /* 0x0000000405047291 */ /* 0x001fcc000f8ec0ff */
[----:B------:R-:W-:Y:S01]  /*00e0*/  LEA R5, R6, UR4, 0x2 ;  /* 0x0000000406057c11 */ /* 0x000fe2000f8e10ff */
[----:B--2---:R-:W0:Y:S04]  /*00f0*/  F2I.TRUNC.NTZ R0, R2 ;  /* 0x0000000200007305 */ /* 0x004e28000020f100 */
[----:B0-----:R0:W-:Y:S01]  /*0100*/  STS [R5], R0 ;  /* 0x0000000005007388 */ /* 0x0011e20000000800 */
[----:B------:R-:W-:Y:S06]  /*0110*/  BAR.SYNC.DEFER_BLOCKING 0x0 ;  /* 0x0000000000007b1d */ /* 0x000fec0000010000 */
[----:B------:R-:W-:Y:S05]  /*0120*/  BRA.U !UP0, `(.L_x_0) ;  /* 0x0000000108307547 */ /* 0x000fea000b800000 */
[----:B0-----:R-:W-:-:S07]  /*0130*/  IMAD.U32 R0, RZ, RZ, UR8 ;  /* 0x00000008ff007e24 */ /* 0x001fce000f8e00ff */
.L_x_1:
[----:B------:R-:W-:-:S04]  /*0140*/  SHF.R.U32.HI R8, RZ, 0x1, R0 ;  /* 0x00000001ff087819 */ /* 0x000fc80000011600 */
[----:B------:R-:W-:-:S13]  /*0150*/  ISETP.GE.U32.AND P1, PT, R6, R8, PT ;  /* 0x000000080600720c */ /* 0x000fda0003f26070 */
[----:B------:R-:W-:Y:S01]  /*0160*/  @!P1 IMAD R2, R8, 0x4, R5 ;  /* 0x0000000408029824 */ /* 0x000fe200078e0205 */
[----:B------:R-:W-:Y:S05]  /*0170*/  @!P1 LDS R3, [R5] ;  /* 0x0000000005039984 */ /* 0x000fea0000000800 */
[----:B------:R-:W0:Y:S02]  /*0180*/  @!P1 LDS R2, [R2] ;  /* 0x0000000002029984 */ /* 0x000e240000000800 */
[----:B0-----:R-:W-:-:S05]  /*0190*/  @!P1 IADD3 R4, PT, PT, R2, R3, RZ ;  /* 0x0000000302049210 */ /* 0x001fca0007ffe0ff */
[----:B------:R1:W-:Y:S01]  /*01a0*/  @!P1 STS [R5], R4 ;  /* 0x0000000405009388 */ /* 0x0003e20000000800 */
[----:B------:R-:W-:Y:S01]  /*01b0*/  BAR.SYNC.DEFER_BLOCKING 0x0 ;  /* 0x0000000000007b1d */ /* 0x000fe20000010000 */
[----:B------:R-:W-:Y:S01]  /*01c0*/  ISETP.GT.U32.AND P1, PT, R0, 0x3, PT ;  /* 0x000000030000780c */ /* 0x000fe20003f24070 */
[----:B------:R-:W-:-:S12]  /*01d0*/  IMAD.MOV.U32 R0, RZ, RZ, R8 ;  /* 0x000000ffff007224 */ /* 0x000fd800078e0008 */
[----:B-1----:R-:W-:Y:S05]  /*01e0*/  @P1 BRA `(.L_x_1) ;  /* 0xfffffffc00d41947 */ /* 0x002fea000383ffff */
.L_x_0:
[----:B------:R-:W-:Y:S05]  /*01f0*/  @P0 EXIT ;  /* 0x000000000000094d */ /* 0x000fea0003800000 */
[----:B------:R-:W1:Y:S01]  /*0200*/  S2UR UR5, SR_CgaCtaId ;  /* 0x00000000000579c3 */ /* 0x000e620000008800 */
[----:B------:R-:W-:-:S07]  /*0210*/  UMOV UR4, 0x400 ;  /* 0x0000040000047882 */ /* 0x000fce0000000000 */
[----:B------:R-:W2:Y:S01]  /*0220*/  LDC.64 R2, c[0x0][0x388] ;  /* 0x0000e200ff027b82 */ /* 0x000ea20000000a00 */
[----:B-1----:R-:W-:Y:S01]  /*0230*/  ULEA UR4, UR5, UR4, 0x18 ;  /* 0x0000000405047291 */ /* 0x002fe2000f8ec0ff */
[----:B--2---:R-:W-:-:S08]  /*0240*/  IMAD.WIDE.U32 R2, R7, 0x4, R2 ;  /* 0x0000000407027825 */ /* 0x004fd000078e0002 */
[----:B0-----:R-:W0:Y:S02]  /*0250*/  LDS R0, [UR4] ;  /* 0x00000004ff007984 */ /* 0x001e240008000800 */
[----:B0-----:R-:W-:-:S05]  /*0260*/  I2FP.F32.S32 R5, R0 ;  /* 0x0000000000057245 */ /* 0x001fca0000201400 */
[----:B------:R-:W-:Y:S01]  /*0270*/  STG.E desc[UR6][R2.64], R5 ;  /* 0x0000000502007986 */ /* 0x000fe2000c101906 */
[----:B------:R-:W-:Y:S05]  /*0280*/  EXIT ;  /* 0x000000000000794d */ /* 0x000fea0003800000 */
.L_x_2:
[----:B------:R-:W-:-:S00]  /*0290*/  BRA `(.L_x_2) ;  /* 0xfffffffc00fc7947 */ /* 0x000fc0000383ffff */
[----:B------:R-:W-:-:S00]  /*02a0*/  NOP ;  /* 0x0000000000007918 */ /* 0x000fc00000000000 */
        /* <DEDUP_REMOVED lines=13> */
.L_x_6:


//--------------------- .text._Z8FindDiffPfff     --------------------------
	.section	.text._Z8FindDiffPfff,"ax",@progbits
	.align	128
        .global         _Z8FindDiffPfff
        .type           _Z8FindDiffPfff,@function
        .size           _Z8FindDiffPfff,(.L_x_7 - _Z8FindDiffPfff)
        .other          _Z8FindDiffPfff,@"STO_CUDA_ENTRY STV_DEFAULT"
_Z8FindDiffPfff:
.text._Z8FindDiffPfff:
[----:B------:R-:W-:Y:S01]  /*0000*/  LDC R1, c[0x0][0x37c] ;  /* 0x0000df00ff017b82 */ /* 0x000fe20000000800 */
[----:B------:R-:W0:Y:S07]  /*0010*/  S2R R5, SR_TID.X ;  /* 0x0000000000057919 */ /* 0x000e2e0000002100 */
[----:B------:R-:W0:Y:S01]  /*0020*/  S2UR UR4, SR_CTAID.X ;  /* 0x00000000000479c3 */ /* 0x000e220000002500 */
[----:B------:R-:W1:Y:S07]  /*0030*/  LDCU UR5, c[0x0][0x38c] ;  /* 0x00007180ff0577ac */ /* 0x000e6e0008000800 */
[----:B------:R-:W0:Y:S02]  /*0040*/  LDC R0, c[0x0][0x360] ;  /* 0x0000d800ff007b82 */ /* 0x000e240000000800 */
[----:B0-----:R-:W-:-:S05]  /*0050*/  IMAD R5, R0, UR4, R5 ;  /* 0x0000000400057c24 */ /* 0x001fca000f8e0205 */
[----:B------:R-:W-:-:S04]  /*0060*/  I2FP.F32.S32 R0, R5 ;  /* 0x0000000500007245 */ /* 0x000fc80000201400 */
[----:B-1----:R-:W-:Y:S01]  /*0070*/  FSETP.GEU.AND P0, PT, R0, UR5, PT ;  /* 0x0000000500007c0b */ /* 0x002fe2000bf0e000 */
[----:B------:R-:W0:-:S12]  /*0080*/  LDCU.64 UR4, c[0x0][0x358] ;  /* 0x00006b00ff0477ac */ /* 0x000e180008000a00 */
[----:B------:R-:W-:Y:S05]  /*0090*/  @P0 BRA `(.L_x_3) ;  /* 0x00000000001c0947 */ /* 0x000fea0003800000 */
[----:B------:R-:W1:Y:S01]  /*00a0*/  LDC.64 R2, c[0x0][0x380] ;  /* 0x0000e000ff027b82 */ /* 0x000e620000000a00 */
[----:B------:R-:W2:Y:S01]  /*00b0*/  LDCU UR6, c[0x0][0x388] ;  /* 0x00007100ff0677ac */ /* 0x000ea20008000800 */
[----:B-1----:R-:W-:-:S05]  /*00c0*/  IMAD.WIDE R2, R5, 0x4, R2 ;  /* 0x0000000405027825 */ /* 0x002fca00078e0202 */
[----:B0-----:R-:W2:Y:S02]  /*00d0*/  LDG.E R0, desc[UR4][R2.64] ;  /* 0x0000000402007981 */ /* 0x001ea4000c1e1900 */
[----:B--2---:R-:W-:-:S05]  /*00e0*/  FADD R5, R0, -UR6 ;  /* 0x8000000600057e21 */ /* 0x004fca0008000000 */
[----:B------:R-:W-:Y:S01]  /*00f0*/  STG.E desc[UR4][R2.64], R5 ;  /* 0x0000000502007986 */ /* 0x000fe2000c101904 */
[----:B------:R-:W-:Y:S05]  /*0100*/  EXIT ;  /* 0x000000000000794d */ /* 0x000fea0003800000 */
.L_x_3:
[----:B------:R-:W1:Y:S02]  /*0110*/  LDC.64 R2, c[0x0][0x380] ;  /* 0x0000e000ff027b82 */ /* 0x000e640000000a00 */
[----:B-1----:R-:W-:-:S05]  /*0120*/  IMAD.WIDE R2, R5, 0x4, R2 ;  /* 0x0000000405027825 */ /* 0x002fca00078e0202 */
[----:B0-----:R-:W-:Y:S01]  /*0130*/  STG.E desc[UR4][R2.64], RZ ;  /* 0x000000ff02007986 */ /* 0x001fe2000c101904 */
[----:B------:R-:W-:Y:S05]  /*0140*/  EXIT ;  /* 0x000000000000794d */ /* 0x000fea0003800000 */
.L_x_4:
        /* <DEDUP_REMOVED lines=11> */
.L_x_7:


//--------------------- .text._Z10FindSquarePf    --------------------------
	.section	.text._Z10FindSquarePf,"ax",@progbits
	.align	128
        .global         _Z10FindSquarePf
        .type           _Z10FindSquarePf,@function
        .size           _Z10FindSquarePf,(.L_x_8 - _Z10FindSquarePf)
        .other          _Z10FindSquarePf,@"STO_CUDA_ENTRY STV_DEFAULT"
_Z10FindSquarePf:
.text._Z10FindSquarePf:
[----:B------:R-:W-:Y:S01]  /*0000*/  LDC R1, c[0x0][0x37c] ;  /* 0x0000df00ff017b82 */ /* 0x000fe20000000800 */
[----:B------:R-:W0:Y:S07]  /*0010*/  S2R R5, SR_TID.X ;  /* 0x0000000000057919 */ /* 0x000e2e0000002100 */
[----:B------:R-:W0:Y:S01]  /*0020*/  S2UR UR6, SR_CTAID.X ;  /* 0x00000000000679c3 */ /* 0x000e220000002500 */
[----:B------:R-:W1:Y:S07]  /*0030*/  LDCU.64 UR4, c[0x0][0x358] ;  /* 0x00006b00ff0477ac */ /* 0x000e6e0008000a00 */
[----:B------:R-:W0:Y:S08]  /*0040*/  LDC R0, c[0x0][0x360] ;  /* 0x0000d800ff007b82 */ /* 0x000e300000000800 */
[----:B------:R-:W2:Y:S01]  /*0050*/  LDC.64 R2, c[0x0][0x380] ;  /* 0x0000e000ff027b82 */ /* 0x000ea20000000a00 */
[----:B0-----:R-:W-:-:S04]  /*0060*/  IMAD R5, R0, UR6, R5 ;  /* 0x0000000600057c24 */ /* 0x001fc8000f8e0205 */
[----:B--2---:R-:W-:-:S05]  /*0070*/  IMAD.WIDE R2, R5, 0x4, R2 ;  /* 0x0000000405027825 */ /* 0x004fca00078e0202 */
[----:B-1----:R-:W2:Y:S02]  /*0080*/  LDG.E R0, desc[UR4][R2.64] ;  /* 0x0000000402007981 */ /* 0x002ea4000c1e1900 */
[----:B--2---:R-:W-:-:S05]  /*0090*/  FMUL R5, R0, R0 ;  /* 0x0000000000057220 */ /* 0x004fca0000400000 */
[----:B------:R-:W-:Y:S01]  /*00a0*/  STG.E desc[UR4][R2.64], R5 ;  /* 0x0000000502007986 */ /* 0x000fe2000c101904 */
[----:B------:R-:W-:Y:S05]  /*00b0*/  EXIT ;  /* 0x000000000000794d */ /* 0x000fea0003800000 */
.L_x_5:
        /* <DEDUP_REMOVED lines=12> */
.L_x_8:


//--------------------- .nv.shared._Z7FindSumPfS_i --------------------------
	.section	.nv.shared._Z7FindSumPfS_i,"aw",@nobits
	.sectionflags	@""
	.align	4
.nv.shared._Z7FindSumPfS_i:
	.zero		5120


//--------------------- .nv.shared.reserved.0     --------------------------
	.section	.nv.shared.reserved.0,"aw",@nobits
	.weak		__nv_reservedSMEM_offset_0_alias
	.size		__nv_reservedSMEM_offset_0_alias, 0, 64
	.other		__nv_reservedSMEM_offset_0_alias,@"STO_CUDA_RESERVED_SHARED STV_DEFAULT"
__nv_reservedSMEM_offset_0_alias:
	.zero		0
	.zero		64


//--------------------- .nv.constant0._Z7FindSumPfS_i --------------------------
	.section	.nv.constant0._Z7FindSumPfS_i,"a",@progbits
	.sectionflags	@""
	.align	4
.nv.constant0._Z7FindSumPfS_i:
	.zero		916


//--------------------- .nv.constant0._Z8FindDiffPfff --------------------------
	.section	.nv.constant0._Z8FindDiffPfff,"a",@progbits
	.sectionflags	@""
	.align	4
.nv.constant0._Z8FindDiffPfff:
	.zero		912


//--------------------- .nv.constant0._Z10FindSquarePf --------------------------
	.section	.nv.constant0._Z10FindSquarePf,"a",@progbits
	.sectionflags	@""
	.align	4
.nv.constant0._Z10FindSquarePf:
	.zero		904


//--------------------- SYMBOLS --------------------------

	.type		.nv.reservedSmem.offset0,@object
	.size		.nv.reservedSmem.offset0,0x4
	.type		.nv.reservedSmem.cap,@object
	.size		.nv.reservedSmem.cap,0x4
